//
// Generated by NVIDIA NVVM Compiler
//
// Compiler Build ID: CL-36424714
// Cuda compilation tools, release 13.0, V13.0.88
// Based on NVVM 20.0.0
//

.version 9.0
.target sm_100
.address_size 64

	// .globl	_Z18build_batch_arrays3BSRS_PP6__halfS2_PPfS3_iPi

.visible .entry _Z18build_batch_arrays3BSRS_PP6__halfS2_PPfS3_iPi(
	.param .align 8 .b8 _Z18build_batch_arrays3BSRS_PP6__halfS2_PPfS3_iPi_param_0[40],
	.param .align 8 .b8 _Z18build_batch_arrays3BSRS_PP6__halfS2_PPfS3_iPi_param_1[40],
	.param .u64 .ptr .align 1 _Z18build_batch_arrays3BSRS_PP6__halfS2_PPfS3_iPi_param_2,
	.param .u64 .ptr .align 1 _Z18build_batch_arrays3BSRS_PP6__halfS2_PPfS3_iPi_param_3,
	.param .u64 .ptr .align 1 _Z18build_batch_arrays3BSRS_PP6__halfS2_PPfS3_iPi_param_4,
	.param .u64 .ptr .align 1 _Z18build_batch_arrays3BSRS_PP6__halfS2_PPfS3_iPi_param_5,
	.param .u32 _Z18build_batch_arrays3BSRS_PP6__halfS2_PPfS3_iPi_param_6,
	.param .u64 .ptr .align 1 _Z18build_batch_arrays3BSRS_PP6__halfS2_PPfS3_iPi_param_7
)
{
	.reg .pred 	%p<7>;
	.reg .b32 	%r<42>;
	.reg .b64 	%rd<44>;

	ld.param.u64 	%rd18, [_Z18build_batch_arrays3BSRS_PP6__halfS2_PPfS3_iPi_param_1+32];
	ld.param.u64 	%rd17, [_Z18build_batch_arrays3BSRS_PP6__halfS2_PPfS3_iPi_param_1+24];
	ld.param.u64 	%rd16, [_Z18build_batch_arrays3BSRS_PP6__halfS2_PPfS3_iPi_param_1+16];
	ld.param.u64 	%rd15, [_Z18build_batch_arrays3BSRS_PP6__halfS2_PPfS3_iPi_param_0+32];
	ld.param.u64 	%rd14, [_Z18build_batch_arrays3BSRS_PP6__halfS2_PPfS3_iPi_param_0+24];
	ld.param.u64 	%rd13, [_Z18build_batch_arrays3BSRS_PP6__halfS2_PPfS3_iPi_param_0+16];
	ld.param.v2.u32 	{%r16, %r17}, [_Z18build_batch_arrays3BSRS_PP6__halfS2_PPfS3_iPi_param_0];
	ld.param.v2.u32 	{%r20, %r21}, [_Z18build_batch_arrays3BSRS_PP6__halfS2_PPfS3_iPi_param_1];
	ld.param.u64 	%rd19, [_Z18build_batch_arrays3BSRS_PP6__halfS2_PPfS3_iPi_param_2];
	ld.param.u64 	%rd20, [_Z18build_batch_arrays3BSRS_PP6__halfS2_PPfS3_iPi_param_3];
	ld.param.u64 	%rd21, [_Z18build_batch_arrays3BSRS_PP6__halfS2_PPfS3_iPi_param_4];
	ld.param.u64 	%rd22, [_Z18build_batch_arrays3BSRS_PP6__halfS2_PPfS3_iPi_param_5];
	ld.param.u32 	%r24, [_Z18build_batch_arrays3BSRS_PP6__halfS2_PPfS3_iPi_param_6];
	ld.param.u64 	%rd23, [_Z18build_batch_arrays3BSRS_PP6__halfS2_PPfS3_iPi_param_7];
	mov.u32 	%r25, %ctaid.x;
	mov.u32 	%r26, %ntid.x;
	mov.u32 	%r27, %tid.x;
	mad.lo.s32 	%r2, %r25, %r26, %r27;
	mul.lo.s32 	%r28, %r21, %r16;
	setp.ge.s32 	%p1, %r2, %r28;
	@%p1 bra 	$L__BB0_8;
	cvta.to.global.u64 	%rd24, %rd13;
	div.s32 	%r3, %r2, %r21;
	mul.lo.s32 	%r29, %r3, %r21;
	sub.s32 	%r4, %r2, %r29;
	mul.wide.s32 	%rd25, %r3, 4;
	add.s64 	%rd4, %rd24, %rd25;
	ld.global.u32 	%r39, [%rd4];
	ld.global.u32 	%r41, [%rd4+4];
	setp.ge.s32 	%p2, %r39, %r41;
	@%p2 bra 	$L__BB0_8;
	mul.lo.s32 	%r30, %r24, %r3;
	shl.b32 	%r31, %r30, 9;
	cvt.s64.s32 	%rd26, %r31;
	shl.b32 	%r32, %r4, 7;
	cvt.s64.s32 	%rd27, %r32;
	add.s64 	%rd28, %rd26, %rd27;
	shl.b64 	%rd29, %rd28, 2;
	add.s64 	%rd5, %rd22, %rd29;
	cvta.to.global.u64 	%rd6, %rd17;
	cvta.to.global.u64 	%rd7, %rd16;
	cvta.to.global.u64 	%rd8, %rd14;
	cvta.to.global.u64 	%rd9, %rd23;
	cvta.to.global.u64 	%rd10, %rd19;
	cvta.to.global.u64 	%rd11, %rd20;
	cvta.to.global.u64 	%rd12, %rd21;
$L__BB0_3:
	mul.wide.s32 	%rd30, %r39, 4;
	add.s64 	%rd31, %rd8, %rd30;
	ld.global.u32 	%r33, [%rd31];
	mul.wide.s32 	%rd32, %r33, 4;
	add.s64 	%rd33, %rd7, %rd32;
	ld.global.u32 	%r40, [%rd33];
	ld.global.u32 	%r10, [%rd33+4];
	setp.ge.s32 	%p3, %r40, %r10;
	@%p3 bra 	$L__BB0_7;
$L__BB0_4:
	mul.wide.s32 	%rd34, %r40, 4;
	add.s64 	%rd35, %rd6, %rd34;
	ld.global.u32 	%r34, [%rd35];
	setp.ne.s32 	%p4, %r34, %r4;
	@%p4 bra 	$L__BB0_6;
	atom.global.add.u32 	%r35, [%rd9], 1;
	mul.lo.s32 	%r36, %r39, 57344;
	mul.wide.s32 	%rd36, %r36, 2;
	add.s64 	%rd37, %rd15, %rd36;
	mul.wide.s32 	%rd38, %r35, 8;
	add.s64 	%rd39, %rd10, %rd38;
	st.global.u64 	[%rd39], %rd37;
	mul.lo.s32 	%r37, %r40, 14336;
	mul.wide.s32 	%rd40, %r37, 2;
	add.s64 	%rd41, %rd18, %rd40;
	add.s64 	%rd42, %rd11, %rd38;
	st.global.u64 	[%rd42], %rd41;
	add.s64 	%rd43, %rd12, %rd38;
	st.global.u64 	[%rd43], %rd5;
	ld.global.u32 	%r41, [%rd4+4];
	bra.uni 	$L__BB0_7;
$L__BB0_6:
	add.s32 	%r40, %r40, 1;
	setp.lt.s32 	%p5, %r40, %r10;
	@%p5 bra 	$L__BB0_4;
$L__BB0_7:
	add.s32 	%r39, %r39, 1;
	setp.lt.s32 	%p6, %r39, %r41;
	@%p6 bra 	$L__BB0_3;
$L__BB0_8:
	ret;

}


// ===== COMPILED SASS (sm_100) =====

	.target	sm_100

	.elftype	@"ET_EXEC"


//--------------------- .note.nv.tkinfo           --------------------------
	.section	.note.nv.tkinfo,"",@"SHT_NOTE"
	.sectionflags	@"SHF_NOTE_NV_TKINFO"
	.tkinfo
        /*0018*/ 	.word	0x00000002
        /*0030*/ 	.string	""
        /*0030*/ 	.string	"ptxas"
        /*0030*/ 	.string	"Cuda compilation tools, release 13.0, V13.0.88"
        /*0030*/ 	.string	"Build cuda_13.0.r13.0/compiler.36424714_0"
        /*0030*/ 	.string	"-arch sm_100 -m 64 "



//--------------------- .note.nv.cuinfo           --------------------------
	.section	.note.nv.cuinfo,"",@"SHT_NOTE"
	.sectionflags	@"SHF_NOTE_NV_CUINFO"
        /*0018*/ 	.short	0x0002
        /*001a*/ 	.short	0x0064
        /*001c*/ 	.short	0x0082
	.zero		2


//--------------------- .nv.info                  --------------------------
	.section	.nv.info,"",@"SHT_CUDA_INFO"
	.align	4


	//----- nvinfo : EIATTR_REGCOUNT
	.align		4
        /*0000*/ 	.byte	0x04, 0x2f
        /*0002*/ 	.short	(.L_1 - .L_0)
	.align		4
.L_0:
        /*0004*/ 	.word	index@(_Z18build_batch_arrays3BSRS_PP6__halfS2_PPfS3_iPi)
        /*0008*/ 	.word	0x0000001a


	//----- nvinfo : EIATTR_FRAME_SIZE
	.align		4
.L_1:
        /*000c*/ 	.byte	0x04, 0x11
        /*000e*/ 	.short	(.L_3 - .L_2)
	.align		4
.L_2:
        /*0010*/ 	.word	index@(_Z18build_batch_arrays3BSRS_PP6__halfS2_PPfS3_iPi)
        /*0014*/ 	.word	0x00000000


	//----- nvinfo : EIATTR_MIN_STACK_SIZE
	.align		4
.L_3:
        /*0018*/ 	.byte	0x04, 0x12
        /*001a*/ 	.short	(.L_5 - .L_4)
	.align		4
.L_4:
        /*001c*/ 	.word	index@(_Z18build_batch_arrays3BSRS_PP6__halfS2_PPfS3_iPi)
        /*0020*/ 	.word	0x00000000
.L_5:


//--------------------- .nv.compat                --------------------------
	.section	.nv.compat,"",@"SHT_CUDA_COMPAT_INFO"
	.align	4
        /*0000*/ 	.byte	0x02, 0x09, 0x00, 0x00, 0x02, 0x02, 0x01, 0x00, 0x02, 0x05, 0x05, 0x00, 0x03, 0x07, 0x01, 0x01
        /*0010*/ 	.byte	0x02, 0x03, 0x00, 0x00, 0x02, 0x06, 0x01, 0x00, 0x04, 0x0b, 0x08, 0x00, 0x09, 0x00, 0x00, 0x00
        /*0020*/ 	.byte	0x00, 0x00, 0x00, 0x00


//--------------------- .nv.info._Z18build_batch_arrays3BSRS_PP6__halfS2_PPfS3_iPi --------------------------
	.section	.nv.info._Z18build_batch_arrays3BSRS_PP6__halfS2_PPfS3_iPi,"",@"SHT_CUDA_INFO"
	.sectionflags	@""
	.align	4


	//----- nvinfo : EIATTR_CUDA_API_VERSION
	.align		4
        /*0000*/ 	.byte	0x04, 0x37
        /*0002*/ 	.short	(.L_7 - .L_6)
.L_6:
        /*0004*/ 	.word	0x00000082


	//----- nvinfo : EIATTR_KPARAM_INFO
	.align		4
.L_7:
        /*0008*/ 	.byte	0x04, 0x17
        /*000a*/ 	.short	(.L_9 - .L_8)
.L_8:
        /*000c*/ 	.word	0x00000000
        /*0010*/ 	.short	0x0007
        /*0012*/ 	.short	0x0078
        /*0014*/ 	.byte	0x00, 0xf5, 0x21, 0x00


	//----- nvinfo : EIATTR_KPARAM_INFO
	.align		4
.L_9:
        /*0018*/ 	.byte	0x04, 0x17
        /*001a*/ 	.short	(.L_11 - .L_10)
.L_10:
        /*001c*/ 	.word	0x00000000
        /*0020*/ 	.short	0x0006
        /*0022*/ 	.short	0x0070
        /*0024*/ 	.byte	0x00, 0xf0, 0x11, 0x00


	//----- nvinfo : EIATTR_KPARAM_INFO
	.align		4
.L_11:
        /*0028*/ 	.byte	0x04, 0x17
        /*002a*/ 	.short	(.L_13 - .L_12)
.L_12:
        /*002c*/ 	.word	0x00000000
        /*0030*/ 	.short	0x0005
        /*0032*/ 	.short	0x0068
        /*0034*/ 	.byte	0x00, 0xf5, 0x21, 0x00


	//----- nvinfo : EIATTR_KPARAM_INFO
	.align		4
.L_13:
        /*0038*/ 	.byte	0x04, 0x17
        /*003a*/ 	.short	(.L_15 - .L_14)
.L_14:
        /*003c*/ 	.word	0x00000000
        /*0040*/ 	.short	0x0004
        /*0042*/ 	.short	0x0060
        /*0044*/ 	.byte	0x00, 0xf5, 0x21, 0x00


	//----- nvinfo : EIATTR_KPARAM_INFO
	.align		4
.L_15:
        /*0048*/ 	.byte	0x04, 0x17
        /*004a*/ 	.short	(.L_17 - .L_16)
.L_16:
        /*004c*/ 	.word	0x00000000
        /*0050*/ 	.short	0x0003
        /*0052*/ 	.short	0x0058
        /*0054*/ 	.byte	0x00, 0xf5, 0x21, 0x00


	//----- nvinfo : EIATTR_KPARAM_INFO
	.align		4
.L_17:
        /*0058*/ 	.byte	0x04, 0x17
        /*005a*/ 	.short	(.L_19 - .L_18)
.L_18:
        /*005c*/ 	.word	0x00000000
        /*0060*/ 	.short	0x0002
        /*0062*/ 	.short	0x0050
        /*0064*/ 	.byte	0x00, 0xf5, 0x21, 0x00


	//----- nvinfo : EIATTR_KPARAM_INFO
	.align		4
.L_19:
        /*0068*/ 	.byte	0x04, 0x17
        /*006a*/ 	.short	(.L_21 - .L_20)
.L_20:
        /*006c*/ 	.word	0x00000000
        /*0070*/ 	.short	0x0001
        /*0072*/ 	.short	0x0028
        /*0074*/ 	.byte	0x00, 0xf0, 0xa1, 0x00


	//----- nvinfo : EIATTR_KPARAM_INFO
	.align		4
.L_21:
        /*0078*/ 	.byte	0x04, 0x17
        /*007a*/ 	.short	(.L_23 - .L_22)
.L_22:
        /*007c*/ 	.word	0x00000000
        /*0080*/ 	.short	0x0000
        /*0082*/ 	.short	0x0000
        /*0084*/ 	.byte	0x00, 0xf0, 0xa1, 0x00


	//----- nvinfo : EIATTR_SPARSE_MMA_MASK
	.align		4
.L_23:
        /*0088*/ 	.byte	0x03, 0x50
        /*008a*/ 	.short	0x0000


	//----- nvinfo : EIATTR_MAXREG_COUNT
	.align		4
        /*008c*/ 	.byte	0x03, 0x1b
        /*008e*/ 	.short	0x00ff


	//----- nvinfo : EIATTR_MERCURY_ISA_VERSION
	.align		4
        /*0090*/ 	.byte	0x03, 0x5f
        /*0092*/ 	.short	0x0101


	//----- nvinfo : EIATTR_INT_WARP_WIDE_INSTR_OFFSETS
	.align		4
        /*0094*/ 	.byte	0x04, 0x31
        /*0096*/ 	.short	(.L_25 - .L_24)


	//   ....[0]....
.L_24:
        /*0098*/ 	.word	0x000004b0


	//   ....[1]....
        /*009c*/ 	.word	0x000005d0


	//----- nvinfo : EIATTR_VRC_CTA_INIT_COUNT
	.align		4
.L_25:
        /*00a0*/ 	.byte	0x02, 0x4a
	.zero		1
	.zero		1


	//----- nvinfo : EIATTR_EXIT_INSTR_OFFSETS
	.align		4
        /*00a4*/ 	.byte	0x04, 0x1c
        /*00a6*/ 	.short	(.L_27 - .L_26)


	//   ....[0]....
.L_26:
        /*00a8*/ 	.word	0x00000090


	//   ....[1]....
        /*00ac*/ 	.word	0x00000290


	//   ....[2]....
        /*00b0*/ 	.word	0x000006a0


	//----- nvinfo : EIATTR_CRS_STACK_SIZE
	.align		4
.L_27:
        /*00b4*/ 	.byte	0x04, 0x1e
        /*00b6*/ 	.short	(.L_29 - .L_28)
.L_28:
        /*00b8*/ 	.word	0x00000000


	//----- nvinfo : EIATTR_CBANK_PARAM_SIZE
	.align		4
.L_29:
        /*00bc*/ 	.byte	0x03, 0x19
        /*00be*/ 	.short	0x0080


	//----- nvinfo : EIATTR_PARAM_CBANK
	.align		4
        /*00c0*/ 	.byte	0x04, 0x0a
        /*00c2*/ 	.short	(.L_31 - .L_30)
	.align		4
.L_30:
        /*00c4*/ 	.word	index@(.nv.constant0._Z18build_batch_arrays3BSRS_PP6__halfS2_PPfS3_iPi)
        /*00c8*/ 	.short	0x0380
        /*00ca*/ 	.short	0x0080


	//----- nvinfo : EIATTR_SW_WAR
	.align		4
.L_31:
        /*00cc*/ 	.byte	0x04, 0x36
        /*00ce*/ 	.short	(.L_33 - .L_32)
.L_32:
        /*00d0*/ 	.word	0x00000008
.L_33:


//--------------------- .nv.callgraph             --------------------------
	.section	.nv.callgraph,"",@"SHT_CUDA_CALLGRAPH"
	.align	4
	.sectionentsize	8
	.align		4
        /*0000*/ 	.word	0x00000000
	.align		4
        /*0004*/ 	.word	0xffffffff
	.align		4
        /*0008*/ 	.word	0x00000000
	.align		4
        /*000c*/ 	.word	0xfffffffe
	.align		4
        /*0010*/ 	.word	0x00000000
	.align		4
        /*0014*/ 	.word	0xfffffffd
	.align		4
        /*0018*/ 	.word	0x00000000
	.align		4
        /*001c*/ 	.word	0xfffffffc


//--------------------- .text._Z18build_batch_arrays3BSRS_PP6__halfS2_PPfS3_iPi --------------------------
	.section	.text._Z18build_batch_arrays3BSRS_PP6__halfS2_PPfS3_iPi,"ax",@progbits
	.align	128
        .global         _Z18build_batch_arrays3BSRS_PP6__halfS2_PPfS3_iPi
        .type           _Z18build_batch_arrays3BSRS_PP6__halfS2_PPfS3_iPi,@function
        .size           _Z18build_batch_arrays3BSRS_PP6__halfS2_PPfS3_iPi,(.L_x_6 - _Z18build_batch_arrays3BSRS_PP6__halfS2_PPfS3_iPi)
        .other          _Z18build_batch_arrays3BSRS_PP6__halfS2_PPfS3_iPi,@"STO_CUDA_ENTRY STV_DEFAULT"
_Z18build_batch_arrays3BSRS_PP6__halfS2_PPfS3_iPi:
.text._Z18build_batch_arrays3BSRS_PP6__halfS2_PPfS3_iPi:
[----:B------:R-:W-:Y:S01]  /*0000*/  LDC R1, c[0x0][0x37c] ;  /* 0x0000df00ff017b82 */ /* 0x000fe20000000800 */
[----:B------:R-:W0:Y:S07]  /*0010*/  S2R R2, SR_TID.X ;  /* 0x0000000000027919 */ /* 0x000e2e0000002100 */
[----:B------:R-:W0:Y:S01]  /*0020*/  S2UR UR4, SR_CTAID.X ;  /* 0x00000000000479c3 */ /* 0x000e220000002500 */
[----:B------:R-:W1:Y:S07]  /*0030*/  LDCU UR5, c[0x0][0x380] ;  /* 0x00007000ff0577ac */ /* 0x000e6e0008000800 */
[----:B------:R-:W0:Y:S08]  /*0040*/  LDC R5, c[0x0][0x360] ;  /* 0x0000d800ff057b82 */ /* 0x000e300000000800 */
[----:B------:R-:W1:Y:S01]  /*0050*/  LDC R0, c[0x0][0x3ac] ;  /* 0x0000eb00ff007b82 */ /* 0x000e620000000800 */
[----:B0-----:R-:W-:-:S02]  /*0060*/  IMAD R5, R5, UR4, R2 ;  /* 0x0000000405057c24 */ /* 0x001fc4000f8e0202 */
[----:B-1----:R-:W-:-:S05]  /*0070*/  IMAD R2, R0, UR5, RZ ;  /* 0x0000000500027c24 */ /* 0x002fca000f8e02ff */
[----:B------:R-:W-:-:S13]  /*0080*/  ISETP.GE.AND P0, PT, R5, R2, PT ;  /* 0x000000020500720c */ /* 0x000fda0003f06270 */
[----:B------:R-:W-:Y:S05]  /*0090*/  @P0 EXIT ;  /* 0x000000000000094d */ /* 0x000fea0003800000 */
[-C--:B------:R-:W-:Y:S01]  /*00a0*/  IABS R8, R0.reuse ;  /* 0x0000000000087213 */ /* 0x080fe20000000000 */
[----:B------:R-:W0:Y:S01]  /*00b0*/  LDCU.64 UR4, c[0x0][0x358] ;  /* 0x00006b00ff0477ac */ /* 0x000e220008000a00 */
[----:B------:R-:W-:Y:S02]  /*00c0*/  IABS R6, R5 ;  /* 0x0000000500067213 */ /* 0x000fe40000000000 */
[----:B------:R-:W1:Y:S08]  /*00d0*/  I2F.RP R4, R8 ;  /* 0x0000000800047306 */ /* 0x000e700000209400 */
[----:B-1----:R-:W1:Y:S02]  /*00e0*/  MUFU.RCP R4, R4 ;  /* 0x0000000400047308 */ /* 0x002e640000001000 */
[----:B-1----:R-:W-:Y:S01]  /*00f0*/  VIADD R2, R4, 0xffffffe ;  /* 0x0ffffffe04027836 */ /* 0x002fe20000000000 */
[----:B------:R-:W-:-:S05]  /*0100*/  LOP3.LUT R4, R5, R0, RZ, 0x3c, !PT ;  /* 0x0000000005047212 */ /* 0x000fca00078e3cff */
[----:B------:R1:W2:Y:S01]  /*0110*/  F2I.FTZ.U32.TRUNC.NTZ R3, R2 ;  /* 0x0000000200037305 */ /* 0x0002a2000021f000 */
[----:B------:R-:W-:Y:S01]  /*0120*/  ISETP.GE.AND P1, PT, R4, RZ, PT ;  /* 0x000000ff0400720c */ /* 0x000fe20003f26270 */
[----:B-1----:R-:W-:Y:S01]  /*0130*/  IMAD.MOV.U32 R2, RZ, RZ, RZ ;  /* 0x000000ffff027224 */ /* 0x002fe200078e00ff */
[----:B--2---:R-:W-:-:S05]  /*0140*/  IADD3 R7, PT, PT, RZ, -R3, RZ ;  /* 0x80000003ff077210 */ /* 0x004fca0007ffe0ff */
[----:B------:R-:W-:-:S04]  /*0150*/  IMAD R7, R7, R8, RZ ;  /* 0x0000000807077224 */ /* 0x000fc800078e02ff */
[----:B------:R-:W-:Y:S01]  /*0160*/  IMAD.HI.U32 R3, R3, R7, R2 ;  /* 0x0000000703037227 */ /* 0x000fe200078e0002 */
[----:B------:R-:W-:-:S05]  /*0170*/  MOV R7, R6 ;  /* 0x0000000600077202 */ /* 0x000fca0000000f00 */
[----:B------:R-:W-:-:S04]  /*0180*/  IMAD.HI.U32 R6, R3, R7, RZ ;  /* 0x0000000703067227 */ /* 0x000fc800078e00ff */
[----:B------:R-:W-:-:S04]  /*0190*/  IMAD.MOV R3, RZ, RZ, -R6 ;  /* 0x000000ffff037224 */ /* 0x000fc800078e0a06 */
[----:B------:R-:W-:-:S05]  /*01a0*/  IMAD R3, R8, R3, R7 ;  /* 0x0000000308037224 */ /* 0x000fca00078e0207 */
[----:B------:R-:W-:-:S13]  /*01b0*/  ISETP.GT.U32.AND P2, PT, R8, R3, PT ;  /* 0x000000030800720c */ /* 0x000fda0003f44070 */
[-C--:B------:R-:W-:Y:S01]  /*01c0*/  @!P2 IADD3 R3, PT, PT, R3, -R8.reuse, RZ ;  /* 0x800000080303a210 */ /* 0x080fe20007ffe0ff */
[----:B------:R-:W-:Y:S01]  /*01d0*/  @!P2 VIADD R6, R6, 0x1 ;  /* 0x000000010606a836 */ /* 0x000fe20000000000 */
[----:B------:R-:W-:Y:S02]  /*01e0*/  ISETP.NE.AND P2, PT, R0, RZ, PT ;  /* 0x000000ff0000720c */ /* 0x000fe40003f45270 */
[----:B------:R-:W-:Y:S02]  /*01f0*/  ISETP.GE.U32.AND P0, PT, R3, R8, PT ;  /* 0x000000080300720c */ /* 0x000fe40003f06070 */
[----:B------:R-:W1:Y:S11]  /*0200*/  LDC.64 R2, c[0x0][0x390] ;  /* 0x0000e400ff027b82 */ /* 0x000e760000000a00 */
[----:B------:R-:W-:-:S05]  /*0210*/  @P0 IADD3 R6, PT, PT, R6, 0x1, RZ ;  /* 0x0000000106060810 */ /* 0x000fca0007ffe0ff */
[----:B------:R-:W-:-:S05]  /*0220*/  IMAD.MOV.U32 R9, RZ, RZ, R6 ;  /* 0x000000ffff097224 */ /* 0x000fca00078e0006 */
[----:B------:R-:W-:Y:S02]  /*0230*/  @!P1 IADD3 R9, PT, PT, -R9, RZ, RZ ;  /* 0x000000ff09099210 */ /* 0x000fe40007ffe1ff */
[----:B------:R-:W-:-:S05]  /*0240*/  @!P2 LOP3.LUT R9, RZ, R0, RZ, 0x33, !PT ;  /* 0x00000000ff09a212 */ /* 0x000fca00078e33ff */
[----:B-1----:R-:W-:-:S05]  /*0250*/  IMAD.WIDE R2, R9, 0x4, R2 ;  /* 0x0000000409027825 */ /* 0x002fca00078e0202 */
[----:B0-----:R-:W2:Y:S04]  /*0260*/  LDG.E R6, desc[UR4][R2.64] ;  /* 0x0000000402067981 */ /* 0x001ea8000c1e1900 */
[----:B------:R-:W2:Y:S02]  /*0270*/  LDG.E R7, desc[UR4][R2.64+0x4] ;  /* 0x0000040402077981 */ /* 0x000ea4000c1e1900 */
[----:B--2---:R-:W-:-:S13]  /*0280*/  ISETP.GE.AND P0, PT, R6, R7, PT ;  /* 0x000000070600720c */ /* 0x004fda0003f06270 */
[----:B------:R-:W-:Y:S05]  /*0290*/  @P0 EXIT ;  /* 0x000000000000094d */ /* 0x000fea0003800000 */
[----:B------:R-:W0:Y:S01]  /*02a0*/  LDCU UR6, c[0x0][0x3f0] ;  /* 0x00007e00ff0677ac */ /* 0x000e220008000800 */
[----:B------:R-:W-:Y:S01]  /*02b0*/  IMAD.MOV R4, RZ, RZ, -R9 ;  /* 0x000000ffff047224 */ /* 0x000fe200078e0a09 */
[----:B------:R-:W-:Y:S01]  /*02c0*/  MOV R19, R7 ;  /* 0x0000000700137202 */ /* 0x000fe20000000f00 */
[----:B------:R-:W1:Y:S02]  /*02d0*/  LDCU.64 UR8, c[0x0][0x3e8] ;  /* 0x00007d00ff0877ac */ /* 0x000e640008000a00 */
[----:B------:R-:W-:-:S05]  /*02e0*/  IMAD R0, R0, R4, R5 ;  /* 0x0000000400007224 */ /* 0x000fca00078e0205 */
[----:B------:R-:W-:Y:S01]  /*02f0*/  SHF.L.U32 R8, R0, 0x7, RZ ;  /* 0x0000000700087819 */ /* 0x000fe200000006ff */
[----:B0-----:R-:W-:-:S04]  /*0300*/  IMAD R4, R9, UR6, RZ ;  /* 0x0000000609047c24 */ /* 0x001fc8000f8e02ff */
[----:B------:R-:W-:-:S05]  /*0310*/  IMAD.SHL.U32 R5, R4, 0x200, RZ ;  /* 0x0000020004057824 */ /* 0x000fca00078e00ff */
[----:B------:R-:W-:Y:S02]  /*0320*/  IADD3 R9, P0, PT, R5, R8, RZ ;  /* 0x0000000805097210 */ /* 0x000fe40007f1e0ff */
[----:B------:R-:W-:Y:S02]  /*0330*/  SHF.R.S32.HI R8, RZ, 0x1f, R8 ;  /* 0x0000001fff087819 */ /* 0x000fe40000011408 */
[----:B-1----:R-:W-:Y:S02]  /*0340*/  LEA R4, P1, R9, UR8, 0x2 ;  /* 0x0000000809047c11 */ /* 0x002fe4000f8210ff */
[----:B------:R-:W-:-:S04]  /*0350*/  LEA.HI.X.SX32 R8, R5, R8, 0x1, P0 ;  /* 0x0000000805087211 */ /* 0x000fc800000f0eff */
[----:B------:R-:W-:-:S07]  /*0360*/  LEA.HI.X R5, R9, UR9, R8, 0x2, P1 ;  /* 0x0000000909057c11 */ /* 0x000fce00088f1408 */
.L_x_4:
[----:B0-----:R-:W0:Y:S08]  /*0370*/  LDC.64 R8, c[0x0][0x398] ;  /* 0x0000e600ff087b82 */ /* 0x001e300000000a00 */
[----:B------:R-:W1:Y:S01]  /*0380*/  LDC.64 R10, c[0x0][0x3b8] ;  /* 0x0000ee00ff0a7b82 */ /* 0x000e620000000a00 */
[----:B0-----:R-:W-:-:S06]  /*0390*/  IMAD.WIDE R8, R6, 0x4, R8 ;  /* 0x0000000406087825 */ /* 0x001fcc00078e0208 */
[----:B------:R-:W1:Y:S02]  /*03a0*/  LDG.E R9, desc[UR4][R8.64] ;  /* 0x0000000408097981 */ /* 0x000e64000c1e1900 */
[----:B-1----:R-:W-:-:S05]  /*03b0*/  IMAD.WIDE R10, R9, 0x4, R10 ;  /* 0x00000004090a7825 */ /* 0x002fca00078e020a */
[----:B------:R-:W2:Y:S04]  /*03c0*/  LDG.E R7, desc[UR4][R10.64] ;  /* 0x000000040a077981 */ /* 0x000ea8000c1e1900 */
[----:B------:R-:W2:Y:S01]  /*03d0*/  LDG.E R12, desc[UR4][R10.64+0x4] ;  /* 0x000004040a0c7981 */ /* 0x000ea2000c1e1900 */
[----:B------:R-:W-:Y:S01]  /*03e0*/  BSSY.RECONVERGENT B0, `(.L_x_0) ;  /* 0x0000028000007945 */ /* 0x000fe20003800200 */
[----:B--2---:R-:W-:-:S13]  /*03f0*/  ISETP.GE.AND P0, PT, R7, R12, PT ;  /* 0x0000000c0700720c */ /* 0x004fda0003f06270 */
[----:B------:R-:W-:Y:S05]  /*0400*/  @P0 BRA `(.L_x_1) ;  /* 0x0000000000940947 */ /* 0x000fea0003800000 */
[----:B------:R-:W0:Y:S02]  /*0410*/  LDC.64 R10, c[0x0][0x3c0] ;  /* 0x0000f000ff0a7b82 */ /* 0x000e240000000a00 */
.L_x_3:
[----:B0-----:R-:W-:-:S06]  /*0420*/  IMAD.WIDE R8, R7, 0x4, R10 ;  /* 0x0000000407087825 */ /* 0x001fcc00078e020a */
[----:B------:R-:W2:Y:S02]  /*0430*/  LDG.E R9, desc[UR4][R8.64] ;  /* 0x0000000408097981 */ /* 0x000ea4000c1e1900 */
[----:B--2---:R-:W-:-:S13]  /*0440*/  ISETP.NE.AND P0, PT, R9, R0, PT ;  /* 0x000000000900720c */ /* 0x004fda0003f05270 */
[----:B------:R-:W-:Y:S05]  /*0450*/  @!P0 BRA `(.L_x_2) ;  /* 0x0000000000108947 */ /* 0x000fea0003800000 */
[----:B------:R-:W-:-:S05]  /*0460*/  VIADD R7, R7, 0x1 ;  /* 0x0000000107077836 */ /* 0x000fca0000000000 */
[----:B------:R-:W-:-:S13]  /*0470*/  ISETP.GE.AND P0, PT, R7, R12, PT ;  /* 0x0000000c0700720c */ /* 0x000fda0003f06270 */
[----:B------:R-:W-:Y:S05]  /*0480*/  @!P0 BRA `(.L_x_3) ;  /* 0xfffffffc00e48947 */ /* 0x000fea000383ffff */
[----:B------:R-:W-:Y:S05]  /*0490*/  BRA `(.L_x_1) ;  /* 0x0000000000707947 */ /* 0x000fea0003800000 */
.L_x_2:
[----:B------:R-:W0:Y:S01]  /*04a0*/  S2R R9, SR_LANEID ;  /* 0x0000000000097919 */ /* 0x000e220000000000 */
[----:B------:R-:W-:Y:S01]  /*04b0*/  VOTEU.ANY UR6, UPT, PT ;  /* 0x0000000000067886 */ /* 0x000fe200038e0100 */
[----:B------:R-:W1:Y:S01]  /*04c0*/  LDC.64 R18, c[0x0][0x3f8] ;  /* 0x0000fe00ff127b82 */ /* 0x000e620000000a00 */
[----:B------:R-:W0:Y:S01]  /*04d0*/  FLO.U32 R20, UR6 ;  /* 0x0000000600147d00 */ /* 0x000e2200080e0000 */
[----:B------:R-:W2:Y:S06]  /*04e0*/  S2R R8, SR_LTMASK ;  /* 0x0000000000087919 */ /* 0x000eac0000003900 */
[----:B------:R-:W3:Y:S01]  /*04f0*/  LDC.64 R14, c[0x0][0x3a0] ;  /* 0x0000e800ff0e7b82 */ /* 0x000ee20000000a00 */
[----:B------:R-:W1:Y:S07]  /*0500*/  POPC R23, UR6 ;  /* 0x0000000600177d09 */ /* 0x000e6e0008000000 */
[----:B------:R-:W4:Y:S08]  /*0510*/  LDC.64 R16, c[0x0][0x3d0] ;  /* 0x0000f400ff107b82 */ /* 0x000f300000000a00 */
[----:B------:R-:W3:Y:S01]  /*0520*/  LDC.64 R12, c[0x0][0x3c8] ;  /* 0x0000f200ff0c7b82 */ /* 0x000ee20000000a00 */
[----:B0-----:R-:W-:-:S07]  /*0530*/  ISETP.EQ.U32.AND P0, PT, R20, R9, PT ;  /* 0x000000091400720c */ /* 0x001fce0003f02070 */
[----:B------:R-:W0:Y:S06]  /*0540*/  LDC.64 R10, c[0x0][0x3d8] ;  /* 0x0000f600ff0a7b82 */ /* 0x000e2c0000000a00 */
[----:B-1----:R1:W4:Y:S01]  /*0550*/  @P0 ATOMG.E.ADD.STRONG.GPU PT, R23, desc[UR4][R18.64], R23 ;  /* 0x80000017121709a8 */ /* 0x00232200081ef104 */
[----:B--2---:R-:W-:Y:S01]  /*0560*/  LOP3.LUT R22, R8, UR6, RZ, 0xc0, !PT ;  /* 0x0000000608167c12 */ /* 0x004fe2000f8ec0ff */
[----:B------:R-:W-:Y:S01]  /*0570*/  IMAD R7, R7, 0x3800, RZ ;  /* 0x0000380007077824 */ /* 0x000fe200078e02ff */
[----:B------:R-:W2:Y:S03]  /*0580*/  LDC.64 R8, c[0x0][0x3e0] ;  /* 0x0000f800ff087b82 */ /* 0x000ea60000000a00 */
[----:B---3--:R-:W-:Y:S01]  /*0590*/  IMAD.WIDE R12, R7, 0x2, R12 ;  /* 0x00000002070c7825 */ /* 0x008fe200078e020c */
[----:B------:R-:W3:Y:S03]  /*05a0*/  POPC R22, R22 ;  /* 0x0000001600167309 */ /* 0x000ee60000000000 */
[----:B-1----:R-:W-:-:S04]  /*05b0*/  IMAD R19, R6, 0xe000, RZ ;  /* 0x0000e00006137824 */ /* 0x002fc800078e02ff */
[----:B------:R-:W-:Y:S01]  /*05c0*/  IMAD.WIDE R14, R19, 0x2, R14 ;  /* 0x00000002130e7825 */ /* 0x000fe200078e020e */
[----:B----4-:R-:W3:Y:S02]  /*05d0*/  SHFL.IDX PT, R21, R23, R20, 0x1f ;  /* 0x00001f1417157589 */ /* 0x010ee400000e0000 */
[----:B---3--:R-:W-:-:S05]  /*05e0*/  IADD3 R21, PT, PT, R21, R22, RZ ;  /* 0x0000001615157210 */ /* 0x008fca0007ffe0ff */
[----:B------:R-:W-:-:S04]  /*05f0*/  IMAD.WIDE R16, R21, 0x8, R16 ;  /* 0x0000000815107825 */ /* 0x000fc800078e0210 */
[C---:B0-----:R-:W-:Y:S01]  /*0600*/  IMAD.WIDE R10, R21.reuse, 0x8, R10 ;  /* 0x00000008150a7825 */ /* 0x041fe200078e020a */
[----:B------:R0:W-:Y:S03]  /*0610*/  STG.E.64 desc[UR4][R16.64], R14 ;  /* 0x0000000e10007986 */ /* 0x0001e6000c101b04 */
[----:B--2---:R-:W-:Y:S01]  /*0620*/  IMAD.WIDE R8, R21, 0x8, R8 ;  /* 0x0000000815087825 */ /* 0x004fe200078e0208 */
[----:B------:R0:W-:Y:S04]  /*0630*/  STG.E.64 desc[UR4][R10.64], R12 ;  /* 0x0000000c0a007986 */ /* 0x0001e8000c101b04 */
[----:B------:R0:W-:Y:S04]  /*0640*/  STG.E.64 desc[UR4][R8.64], R4 ;  /* 0x0000000408007986 */ /* 0x0001e8000c101b04 */
[----:B------:R0:W5:Y:S02]  /*0650*/  LDG.E R19, desc[UR4][R2.64+0x4] ;  /* 0x0000040402137981 */ /* 0x000164000c1e1900 */
.L_x_1:
[----:B------:R-:W-:Y:S05]  /*0660*/  BSYNC.RECONVERGENT B0 ;  /* 0x0000000000007941 */ /* 0x000fea0003800200 */
.L_x_0:
[----:B------:R-:W-:-:S05]  /*0670*/  VIADD R6, R6, 0x1 ;  /* 0x0000000106067836 */ /* 0x000fca0000000000 */
[----:B-----5:R-:W-:-:S13]  /*0680*/  ISETP.GE.AND P0, PT, R6, R19, PT ;  /* 0x000000130600720c */ /* 0x020fda0003f06270 */
[----:B------:R-:W-:Y:S05]  /*0690*/  @!P0 BRA `(.L_x_4) ;  /* 0xfffffffc00348947 */ /* 0x000fea000383ffff */
[----:B------:R-:W-:Y:S05]  /*06a0*/  EXIT ;  /* 0x000000000000794d */ /* 0x000fea0003800000 */
.L_x_5:
[----:B------:R-:W-:-:S00]  /*06b0*/  BRA `(.L_x_5) ;  /* 0xfffffffc00fc7947 */ /* 0x000fc0000383ffff */
[----:B------:R-:W-:-:S00]  /*06c0*/  NOP ;  /* 0x0000000000007918 */ /* 0x000fc00000000000 */
        /* <DEDUP_REMOVED lines=11> */
.L_x_6:


//--------------------- .nv.shared.reserved.0     --------------------------
	.section	.nv.shared.reserved.0,"aw",@nobits
	.weak		__nv_reservedSMEM_offset_0_alias
	.size		__nv_reservedSMEM_offset_0_alias, 0, 64
	.other		__nv_reservedSMEM_offset_0_alias,@"STO_CUDA_RESERVED_SHARED STV_DEFAULT"
__nv_reservedSMEM_offset_0_alias:
	.zero		0
	.zero		64


//--------------------- .nv.constant0._Z18build_batch_arrays3BSRS_PP6__halfS2_PPfS3_iPi --------------------------
	.section	.nv.constant0._Z18build_batch_arrays3BSRS_PP6__halfS2_PPfS3_iPi,"a",@progbits
	.sectionflags	@""
	.align	4
.nv.constant0._Z18build_batch_arrays3BSRS_PP6__halfS2_PPfS3_iPi:
	.zero		1024


//--------------------- SYMBOLS --------------------------

	.type		.nv.reservedSmem.offset0,@object
	.size		.nv.reservedSmem.offset0,0x4
